	.headerflags	@"EF_CUDA_TEXMODE_UNIFIED EF_CUDA_64BIT_ADDRESS EF_CUDA_ACCELERATORS EF_CUDA_SM90 EF_CUDA_VIRTUAL_SM(EF_CUDA_SM90)"
	.elftype	@"ET_EXEC"


//--------------------- .nv.info                  --------------------------
	.section	.nv.info,"",@"SHT_CUDA_INFO"
	.align	4


	//----- nvinfo : EIATTR_REGCOUNT
	.align		4
        /*0000*/ 	.byte	0x04, 0x2f
        /*0002*/ 	.short	(.L_3 - .L_2)
	.align		4
.L_2:
        /*0004*/ 	.word	index@(triton_poi_fused__native_batch_norm_legit_no_training_max_pool2d_with_indices_relu_35)
        /*0008*/ 	.word	0x0000001a


	//----- nvinfo : EIATTR_MIN_STACK_SIZE
	.align		4
.L_3:
        /*000c*/ 	.byte	0x04, 0x12
        /*000e*/ 	.short	(.L_5 - .L_4)
	.align		4
.L_4:
        /*0010*/ 	.word	index@(triton_poi_fused__native_batch_norm_legit_no_training_max_pool2d_with_indices_relu_35)
        /*0014*/ 	.word	0x00000000


	//----- nvinfo : EIATTR_FRAME_SIZE
	.align		4
.L_5:
        /*0018*/ 	.byte	0x04, 0x11
        /*001a*/ 	.short	(.L_7 - .L_6)
	.align		4
.L_6:
        /*001c*/ 	.word	index@(triton_poi_fused__native_batch_norm_legit_no_training_max_pool2d_with_indices_relu_35)
        /*0020*/ 	.word	0x00000000


	//----- nvinfo : EIATTR_MIN_STACK_SIZE
	.align		4
.L_7:
        /*0024*/ 	.byte	0x04, 0x12
        /*0026*/ 	.short	(.L_9 - .L_8)
	.align		4
.L_8:
        /*0028*/ 	.word	index@(triton_poi_fused__native_batch_norm_legit_no_training_max_pool2d_with_indices_relu_35)
        /*002c*/ 	.word	0x00000000
.L_9:


//--------------------- .nv.info.triton_poi_fused__native_batch_norm_legit_no_training_max_pool2d_with_indices_relu_35 --------------------------
	.section	.nv.info.triton_poi_fused__native_batch_norm_legit_no_training_max_pool2d_with_indices_relu_35,"",@"SHT_CUDA_INFO"
	.sectionflags	@""
	.align	4


	//----- nvinfo : EIATTR_CUDA_API_VERSION
	.align		4
        /*0000*/ 	.byte	0x04, 0x37
        /*0002*/ 	.short	(.L_11 - .L_10)
.L_10:
        /*0004*/ 	.word	0x0000007c


	//----- nvinfo : EIATTR_KPARAM_INFO
	.align		4
.L_11:
        /*0008*/ 	.byte	0x04, 0x17
        /*000a*/ 	.short	(.L_13 - .L_12)
.L_12:
        /*000c*/ 	.word	0x00000000
        /*0010*/ 	.short	0x0007
        /*0012*/ 	.short	0x0038
        /*0014*/ 	.byte	0x00, 0xf0, 0x11, 0x00


	//----- nvinfo : EIATTR_KPARAM_INFO
	.align		4
.L_13:
        /*0018*/ 	.byte	0x04, 0x17
        /*001a*/ 	.short	(.L_15 - .L_14)
.L_14:
        /*001c*/ 	.word	0x00000000
        /*0020*/ 	.short	0x0006
        /*0022*/ 	.short	0x0030
        /*0024*/ 	.byte	0x00, 0xf4, 0x21, 0x00


	//----- nvinfo : EIATTR_KPARAM_INFO
	.align		4
.L_15:
        /*0028*/ 	.byte	0x04, 0x17
        /*002a*/ 	.short	(.L_17 - .L_16)
.L_16:
        /*002c*/ 	.word	0x00000000
        /*0030*/ 	.short	0x0005
        /*0032*/ 	.short	0x0028
        /*0034*/ 	.byte	0x00, 0xf4, 0x21, 0x00


	//----- nvinfo : EIATTR_KPARAM_INFO
	.align		4
.L_17:
        /*0038*/ 	.byte	0x04, 0x17
        /*003a*/ 	.short	(.L_19 - .L_18)
.L_18:
        /*003c*/ 	.word	0x00000000
        /*0040*/ 	.short	0x0004
        /*0042*/ 	.short	0x0020
        /*0044*/ 	.byte	0x00, 0xf4, 0x21, 0x00


	//----- nvinfo : EIATTR_KPARAM_INFO
	.align		4
.L_19:
        /*0048*/ 	.byte	0x04, 0x17
        /*004a*/ 	.short	(.L_21 - .L_20)
.L_20:
        /*004c*/ 	.word	0x00000000
        /*0050*/ 	.short	0x0003
        /*0052*/ 	.short	0x0018
        /*0054*/ 	.byte	0x00, 0xf4, 0x21, 0x00


	//----- nvinfo : EIATTR_KPARAM_INFO
	.align		4
.L_21:
        /*0058*/ 	.byte	0x04, 0x17
        /*005a*/ 	.short	(.L_23 - .L_22)
.L_22:
        /*005c*/ 	.word	0x00000000
        /*0060*/ 	.short	0x0002
        /*0062*/ 	.short	0x0010
        /*0064*/ 	.byte	0x00, 0xf4, 0x21, 0x00


	//----- nvinfo : EIATTR_KPARAM_INFO
	.align		4
.L_23:
        /*0068*/ 	.byte	0x04, 0x17
        /*006a*/ 	.short	(.L_25 - .L_24)
.L_24:
        /*006c*/ 	.word	0x00000000
        /*0070*/ 	.short	0x0001
        /*0072*/ 	.short	0x0008
        /*0074*/ 	.byte	0x00, 0xf4, 0x21, 0x00


	//----- nvinfo : EIATTR_KPARAM_INFO
	.align		4
.L_25:
        /*0078*/ 	.byte	0x04, 0x17
        /*007a*/ 	.short	(.L_27 - .L_26)
.L_26:
        /*007c*/ 	.word	0x00000000
        /*0080*/ 	.short	0x0000
        /*0082*/ 	.short	0x0000
        /*0084*/ 	.byte	0x00, 0xf4, 0x21, 0x00


	//----- nvinfo : EIATTR_SPARSE_MMA_MASK
	.align		4
.L_27:
        /*0088*/ 	.byte	0x03, 0x50
        /*008a*/ 	.short	0x0000


	//----- nvinfo : EIATTR_MAXREG_COUNT
	.align		4
        /*008c*/ 	.byte	0x03, 0x1b
        /*008e*/ 	.short	0x00ff


	//----- nvinfo : EIATTR_EXIT_INSTR_OFFSETS
	.align		4
        /*0090*/ 	.byte	0x04, 0x1c
        /*0092*/ 	.short	(.L_29 - .L_28)


	//   ....[0]....
.L_28:
        /*0094*/ 	.word	0x000004f0


	//   ....[1]....
        /*0098*/ 	.word	0x00000510


	//----- nvinfo : EIATTR_REQNTID
	.align		4
.L_29:
        /*009c*/ 	.byte	0x04, 0x10
        /*009e*/ 	.short	(.L_31 - .L_30)
.L_30:
        /*00a0*/ 	.word	0x00000020
        /*00a4*/ 	.word	0x00000001
        /*00a8*/ 	.word	0x00000001


	//----- nvinfo : EIATTR_CBANK_PARAM_SIZE
	.align		4
.L_31:
        /*00ac*/ 	.byte	0x03, 0x19
        /*00ae*/ 	.short	0x003c


	//----- nvinfo : EIATTR_PARAM_CBANK
	.align		4
        /*00b0*/ 	.byte	0x04, 0x0a
        /*00b2*/ 	.short	(.L_33 - .L_32)
	.align		4
.L_32:
        /*00b4*/ 	.word	index@(.nv.constant0.triton_poi_fused__native_batch_norm_legit_no_training_max_pool2d_with_indices_relu_35)
        /*00b8*/ 	.short	0x0210
        /*00ba*/ 	.short	0x003c


	//----- nvinfo : EIATTR_SW_WAR
	.align		4
.L_33:
        /*00bc*/ 	.byte	0x04, 0x36
        /*00be*/ 	.short	(.L_35 - .L_34)
.L_34:
        /*00c0*/ 	.word	0x00000008
.L_35:


//--------------------- .nv.callgraph             --------------------------
	.section	.nv.callgraph,"",@"SHT_CUDA_CALLGRAPH"
	.align	4
	.sectionentsize	8
	.align		4
        /*0000*/ 	.word	0x00000000
	.align		4
        /*0004*/ 	.word	0xffffffff
	.align		4
        /*0008*/ 	.word	0x00000000
	.align		4
        /*000c*/ 	.word	0xfffffffe
	.align		4
        /*0010*/ 	.word	0x00000000
	.align		4
        /*0014*/ 	.word	0xfffffffd
	.align		4
        /*0018*/ 	.word	0x00000000
	.align		4
        /*001c*/ 	.word	0xfffffffc


//--------------------- .nv.constant4             --------------------------
	.section	.nv.constant4,"a",@progbits
	.align	8
	.align		8
.nv.constant4:
        /*0000*/ 	.dword	_$_str
	.align		8
        /*0008*/ 	.dword	_$_str_$_2


//--------------------- .text.triton_poi_fused__native_batch_norm_legit_no_training_max_pool2d_with_indices_relu_35 --------------------------
	.section	.text.triton_poi_fused__native_batch_norm_legit_no_training_max_pool2d_with_indices_relu_35,"ax",@progbits
	.align	128
        .global         triton_poi_fused__native_batch_norm_legit_no_training_max_pool2d_with_indices_relu_35
        .type           triton_poi_fused__native_batch_norm_legit_no_training_max_pool2d_with_indices_relu_35,@function
        .size           triton_poi_fused__native_batch_norm_legit_no_training_max_pool2d_with_indices_relu_35,(.L_x_1 - triton_poi_fused__native_batch_norm_legit_no_training_max_pool2d_with_indices_relu_35)
        .other          triton_poi_fused__native_batch_norm_legit_no_training_max_pool2d_with_indices_relu_35,@"STO_CUDA_ENTRY STV_DEFAULT"
triton_poi_fused__native_batch_norm_legit_no_training_max_pool2d_with_indices_relu_35:
.text.triton_poi_fused__native_batch_norm_legit_no_training_max_pool2d_with_indices_relu_35:
[----:B------:R-:W0:Y:S01]  /*0000*/  LDC R1, c[0x0][0x28] ;  /* 0x00000a00ff017b82 */ /* 0x000e220000000800 */
[----:B------:R-:W1:Y:S07]  /*0010*/  S2R R22, SR_TID.X ;  /* 0x0000000000167919 */ /* 0x000e6e0000002100 */
[----:B------:R-:W2:Y:S01]  /*0020*/  LDC.64 R6, c[0x0][0x220] ;  /* 0x00008800ff067b82 */ /* 0x000ea20000000a00 */
[----:B------:R-:W-:Y:S01]  /*0030*/  CS2R R18, SRZ ;  /* 0x0000000000127805 */ /* 0x000fe2000001ff00 */
[----:B------:R-:W-:Y:S01]  /*0040*/  ULDC.64 UR4, c[0x0][0x208] ;  /* 0x0000820000047ab9 */ /* 0x000fe20000000a00 */
[----:B------:R-:W3:Y:S05]  /*0050*/  S2R R3, SR_CTAID.X ;  /* 0x0000000000037919 */ /* 0x000eea0000002500 */
[----:B------:R-:W4:Y:S01]  /*0060*/  LDC.64 R8, c[0x0][0x210] ;  /* 0x00008400ff087b82 */ /* 0x000f220000000a00 */
[----:B------:R-:W-:-:S02]  /*0070*/  IMAD.MOV.U32 R16, RZ, RZ, RZ ;  /* 0x000000ffff107224 */ /* 0x000fc400078e00ff */
[----:B------:R-:W-:Y:S01]  /*0080*/  IMAD.MOV.U32 R23, RZ, RZ, RZ ;  /* 0x000000ffff177224 */ /* 0x000fe200078e00ff */
[----:B------:R-:W-:Y:S01]  /*0090*/  CS2R R20, SRZ ;  /* 0x0000000000147805 */ /* 0x000fe2000001ff00 */
[----:B------:R-:W-:-:S03]  /*00a0*/  ULDC.64 UR6, c[0x0][0x238] ;  /* 0x00008e0000067ab9 */ /* 0x000fc60000000a00 */
[----:B------:R-:W5:Y:S01]  /*00b0*/  LDC.64 R14, c[0x0][0x230] ;  /* 0x00008c00ff0e7b82 */ /* 0x000f620000000a00 */
[----:B-1----:R-:W-:-:S05]  /*00c0*/  LOP3.LUT R0, R22, 0xf, RZ, 0xc0, !PT ;  /* 0x0000000f16007812 */ /* 0x002fca00078ec0ff */
[----:B---3--:R-:W-:-:S05]  /*00d0*/  IMAD R0, R3, 0x10, R0 ;  /* 0x0000001003007824 */ /* 0x008fca00078e0200 */
[----:B------:R-:W-:Y:S02]  /*00e0*/  SHF.R.S32.HI R3, RZ, 0x1f, R0 ;  /* 0x0000001fff037819 */ /* 0x000fe40000011400 */
[----:B------:R-:W-:Y:S02]  /*00f0*/  ISETP.GE.AND P0, PT, R0, 0x10, PT ;  /* 0x000000100000780c */ /* 0x000fe40003f06270 */
[----:B------:R-:W-:-:S04]  /*0100*/  LEA.HI R3, R3, R0, RZ, 0x2 ;  /* 0x0000000003037211 */ /* 0x000fc800078f10ff */
[C---:B------:R-:W-:Y:S01]  /*0110*/  LOP3.LUT R5, R3.reuse, 0xfffffffc, RZ, 0xc0, !PT ;  /* 0xfffffffc03057812 */ /* 0x040fe200078ec0ff */
[----:B------:R-:W-:-:S04]  /*0120*/  IMAD.SHL.U32 R3, R3, 0x4, RZ ;  /* 0x0000000403037824 */ /* 0x000fc800078e00ff */
[----:B------:R-:W-:-:S04]  /*0130*/  IMAD.IADD R17, R0, 0x1, -R5 ;  /* 0x0000000100117824 */ /* 0x000fc800078e0a05 */
[----:B--2---:R-:W-:-:S05]  /*0140*/  IMAD.WIDE R6, R17, 0x4, R6 ;  /* 0x0000000411067825 */ /* 0x004fca00078e0206 */
[----:B------:R1:W2:Y:S01]  /*0150*/  @!P0 LDG.E.EL R19, desc[UR4][R6.64] ;  /* 0x0000000406138981 */ /* 0x0002a2000c2e1900 */
[----:B------:R-:W-:-:S05]  /*0160*/  LOP3.LUT R2, R3, 0xfffffff0, RZ, 0xc0, !PT ;  /* 0xfffffff003027812 */ /* 0x000fca00078ec0ff */
[----:B------:R-:W-:-:S04]  /*0170*/  IMAD.IADD R11, R17, 0x1, R2 ;  /* 0x00000001110b7824 */ /* 0x000fc800078e0202 */
[C---:B------:R-:W-:Y:S02]  /*0180*/  VIADD R5, R11.reuse, 0x4 ;  /* 0x000000040b057836 */ /* 0x040fe40000000000 */
[----:B----4-:R-:W-:-:S04]  /*0190*/  IMAD.WIDE R2, R11, 0x4, R8 ;  /* 0x000000040b027825 */ /* 0x010fc800078e0208 */
[--C-:B------:R-:W-:Y:S01]  /*01a0*/  IMAD.WIDE R4, R5, 0x4, R8.reuse ;  /* 0x0000000405047825 */ /* 0x100fe200078e0208 */
[----:B------:R-:W3:Y:S03]  /*01b0*/  @!P0 LDG.E R16, desc[UR4][R2.64] ;  /* 0x0000000402108981 */ /* 0x000ee6000c1e1900 */
[----:B------:R-:W-:Y:S01]  /*01c0*/  VIADD R13, R11, 0x8 ;  /* 0x000000080b0d7836 */ /* 0x000fe20000000000 */
[----:B------:R-:W3:Y:S03]  /*01d0*/  @!P0 LDG.E R23, desc[UR4][R4.64] ;  /* 0x0000000404178981 */ /* 0x000ee6000c1e1900 */
[----:B-1----:R-:W-:-:S04]  /*01e0*/  IMAD.WIDE R6, R13, 0x4, R8 ;  /* 0x000000040d067825 */ /* 0x002fc800078e0208 */
[----:B------:R-:W-:Y:S01]  /*01f0*/  VIADD R13, R11, 0xc ;  /* 0x0000000c0b0d7836 */ /* 0x000fe20000000000 */
[----:B------:R1:W4:Y:S01]  /*0200*/  @!P0 LDG.E R20, desc[UR4][R6.64] ;  /* 0x0000000406148981 */ /* 0x000322000c1e1900 */
[----:B------:R-:W5:Y:S02]  /*0210*/  LDC.64 R10, c[0x0][0x218] ;  /* 0x00008600ff0a7b82 */ /* 0x000f640000000a00 */
[----:B------:R-:W-:-:S05]  /*0220*/  IMAD.WIDE R8, R13, 0x4, R8 ;  /* 0x000000040d087825 */ /* 0x000fca00078e0208 */
[----:B------:R-:W4:Y:S01]  /*0230*/  @!P0 LDG.E R21, desc[UR4][R8.64] ;  /* 0x0000000408158981 */ /* 0x000f22000c1e1900 */
[----:B------:R-:W5:Y:S01]  /*0240*/  LDC.64 R12, c[0x0][0x228] ;  /* 0x00008a00ff0c7b82 */ /* 0x000f620000000a00 */
[----:B-1----:R-:W-:Y:S01]  /*0250*/  CS2R R6, SRZ ;  /* 0x0000000000067805 */ /* 0x002fe2000001ff00 */
[----:B-----5:R-:W-:-:S05]  /*0260*/  IMAD.WIDE R2, R17, 0x4, R10 ;  /* 0x0000000411027825 */ /* 0x020fca00078e020a */
[----:B------:R1:W5:Y:S01]  /*0270*/  @!P0 LDG.E.EL R18, desc[UR4][R2.64] ;  /* 0x0000000402128981 */ /* 0x000362000c2e1900 */
[----:B------:R-:W-:-:S04]  /*0280*/  IMAD.WIDE R10, R17, 0x4, R14 ;  /* 0x00000004110a7825 */ /* 0x000fc800078e020e */
[----:B0-----:R-:W-:Y:S01]  /*0290*/  IMAD.WIDE R4, R17, 0x4, R12 ;  /* 0x0000000411047825 */ /* 0x001fe200078e020c */
[----:B------:R-:W5:Y:S04]  /*02a0*/  @!P0 LDG.E.EL R7, desc[UR4][R10.64] ;  /* 0x000000040a078981 */ /* 0x000f68000c2e1900 */
[----:B------:R0:W5:Y:S01]  /*02b0*/  @!P0 LDG.E.EL R6, desc[UR4][R4.64] ;  /* 0x0000000404068981 */ /* 0x000162000c2e1900 */
[----:B-1----:R-:W1:Y:S01]  /*02c0*/  LDC.64 R2, c[0x0][0x240] ;  /* 0x00009000ff027b82 */ /* 0x002e620000000a00 */
[----:B0-----:R-:W-:Y:S02]  /*02d0*/  IMAD.MOV.U32 R5, RZ, RZ, 0x3e800000 ;  /* 0x3e800000ff057424 */ /* 0x001fe400078e00ff */
[----:B-1----:R-:W-:-:S04]  /*02e0*/  IMAD.WIDE R2, R0, 0x4, R2 ;  /* 0x0000000400027825 */ /* 0x002fc800078e0202 */
[----:B--2---:R-:W-:-:S04]  /*02f0*/  FADD R19, R19, 9.9999997473787516356e-06 ;  /* 0x3727c5ac13137421 */ /* 0x004fc80000000000 */
[----:B------:R-:W0:Y:S02]  /*0300*/  MUFU.SQRT R8, R19 ;  /* 0x0000001300087308 */ /* 0x000e240000002000 */
[C---:B0-----:R-:W-:Y:S02]  /*0310*/  FSETP.GT.AND P3, PT, R8.reuse, 8.50705917302346158658e+37, PT ;  /* 0x7e8000000800780b */ /* 0x041fe40003f64000 */
[C---:B---3--:R-:W-:Y:S02]  /*0320*/  FSETP.GT.AND P1, PT, R23.reuse, R16, PT ;  /* 0x000000101700720b */ /* 0x048fe40003f24000 */
[----:B------:R-:W-:Y:S02]  /*0330*/  FSETP.GEU.AND P0, PT, R8, 1.175494350822287508e-38, PT ;  /* 0x008000000800780b */ /* 0x000fe40003f0e000 */
[----:B------:R-:W-:Y:S02]  /*0340*/  FSETP.NAN.AND P2, PT, R23, R23, PT ;  /* 0x000000171700720b */ /* 0x000fe40003f48000 */
[----:B----4-:R-:W-:-:S05]  /*0350*/  FSETP.NAN.AND P5, PT, R20, R20, PT ;  /* 0x000000141400720b */ /* 0x010fca0003fa8000 */
[----:B------:R-:W-:Y:S02]  /*0360*/  @P3 FMUL R8, R8, 0.25 ;  /* 0x3e80000008083820 */ /* 0x000fe40000400000 */
[----:B------:R-:W-:Y:S02]  /*0370*/  @!P1 FSEL R23, R23, R16, P2 ;  /* 0x0000001017179208 */ /* 0x000fe40001000000 */
[----:B------:R-:W-:Y:S01]  /*0380*/  @!P0 FMUL R8, R8, 16777216 ;  /* 0x4b80000008088820 */ /* 0x000fe20000400000 */
[----:B------:R-:W-:Y:S02]  /*0390*/  FSETP.NAN.AND P4, PT, R21, R21, PT ;  /* 0x000000151500720b */ /* 0x000fe40003f88000 */
[----:B------:R-:W-:-:S03]  /*03a0*/  FSETP.GEU.AND P2, PT, R23, R20, PT ;  /* 0x000000141700720b */ /* 0x000fc60003f4e000 */
[----:B------:R-:W0:Y:S01]  /*03b0*/  MUFU.RCP R8, R8 ;  /* 0x0000000800087308 */ /* 0x000e220000001000 */
[----:B------:R-:W-:Y:S02]  /*03c0*/  @!P5 FSEL R20, R20, R23, !P2 ;  /* 0x000000171414d208 */ /* 0x000fe40005000000 */
[----:B------:R-:W-:Y:S02]  /*03d0*/  FSEL R5, R5, 1, P3 ;  /* 0x3f80000005057808 */ /* 0x000fe40001800000 */
[----:B------:R-:W-:-:S03]  /*03e0*/  FSETP.GEU.AND P3, PT, R20, R21, PT ;  /* 0x000000151400720b */ /* 0x000fc60003f6e000 */
[----:B------:R-:W-:Y:S01]  /*03f0*/  @!P0 FMUL R5, R5, 16777216 ;  /* 0x4b80000005058820 */ /* 0x000fe20000400000 */
[----:B------:R-:W-:Y:S02]  /*0400*/  @!P4 FSEL R21, R21, R20, !P3 ;  /* 0x000000141515c208 */ /* 0x000fe40005800000 */
[----:B------:R-:W-:Y:S01]  /*0410*/  LOP3.LUT P0, RZ, R22, 0x10, RZ, 0xc0, !PT ;  /* 0x0000001016ff7812 */ /* 0x000fe2000780c0ff */
[----:B0-----:R-:W-:Y:S02]  /*0420*/  FMUL R5, R8, R5 ;  /* 0x0000000508057220 */ /* 0x001fe40000400000 */
[----:B-----5:R-:W-:Y:S01]  /*0430*/  FADD R18, R21, -R18 ;  /* 0x8000001215127221 */ /* 0x020fe20000000000 */
[----:B------:R-:W-:-:S03]  /*0440*/  ISETP.LT.AND P0, PT, R0, 0x10, !P0 ;  /* 0x000000100000780c */ /* 0x000fc60004701270 */
[----:B------:R-:W-:Y:S01]  /*0450*/  FMUL R18, R18, R5 ;  /* 0x0000000512127220 */ /* 0x000fe20000400000 */
[----:B------:R-:W-:Y:S02]  /*0460*/  SEL R5, RZ, 0x1, !P1 ;  /* 0x00000001ff057807 */ /* 0x000fe40004800000 */
[----:B------:R-:W-:Y:S02]  /*0470*/  IADD3 R4, P1, R0, UR6, RZ ;  /* 0x0000000600047c10 */ /* 0x000fe4000ff3e0ff */
[----:B------:R-:W-:Y:S01]  /*0480*/  SEL R8, R5, 0x2, P2 ;  /* 0x0000000205087807 */ /* 0x000fe20001000000 */
[----:B------:R-:W-:Y:S01]  /*0490*/  FFMA R6, R18, R6, R7 ;  /* 0x0000000612067223 */ /* 0x000fe20000000007 */
[----:B------:R-:W-:Y:S02]  /*04a0*/  LEA.HI.X.SX32 R5, R0, UR7, 0x1, P1 ;  /* 0x0000000700057c11 */ /* 0x000fe400088f0eff */
[----:B------:R-:W-:Y:S02]  /*04b0*/  SEL R7, R8, 0x3, P3 ;  /* 0x0000000308077807 */ /* 0x000fe40001800000 */
[----:B------:R-:W-:-:S03]  /*04c0*/  FSETP.GEU.AND P1, PT, R6, RZ, PT ;  /* 0x000000ff0600720b */ /* 0x000fc60003f2e000 */
[----:B------:R0:W-:Y:S01]  /*04d0*/  @P0 STG.E.U8 desc[UR4][R4.64], R7 ;  /* 0x0000000704000986 */ /* 0x0001e2000c101104 */
[----:B------:R-:W-:Y:S01]  /*04e0*/  FSEL R9, R6, RZ, P1 ;  /* 0x000000ff06097208 */ /* 0x000fe20000800000 */
[----:B0-----:R-:W-:Y:S08]  /*04f0*/  @!P0 EXIT ;  /* 0x000000000000894d */ /* 0x001ff00003800000 */
[----:B------:R-:W-:Y:S01]  /*0500*/  STG.E desc[UR4][R2.64], R9 ;  /* 0x0000000902007986 */ /* 0x000fe2000c101904 */
[----:B------:R-:W-:Y:S05]  /*0510*/  EXIT ;  /* 0x000000000000794d */ /* 0x000fea0003800000 */
.L_x_0:
[----:B------:R-:W-:-:S00]  /*0520*/  BRA `(.L_x_0) ;  /* 0xfffffffc00fc7947 */ /* 0x000fc0000383ffff */
[----:B------:R-:W-:-:S00]  /*0530*/  NOP ;  /* 0x0000000000007918 */ /* 0x000fc00000000000 */
        /* <DEDUP_REMOVED lines=12> */
.L_x_1:


//--------------------- .nv.global.init           --------------------------
	.section	.nv.global.init,"aw",@progbits
.nv.global.init:
	.type		_$_str,@object
	.size		_$_str,(_$_str_$_2 - _$_str)
_$_str:
        /*0000*/ 	.byte	0x5f, 0x5f, 0x43, 0x55, 0x44, 0x41, 0x5f, 0x46, 0x54, 0x5a, 0x00
	.type		_$_str_$_2,@object
	.size		_$_str_$_2,(.L_1 - _$_str_$_2)
_$_str_$_2:
        /*000b*/ 	.byte	0x5f, 0x5f, 0x43, 0x55, 0x44, 0x41, 0x5f, 0x50, 0x52, 0x45, 0x43, 0x5f, 0x53, 0x51, 0x52, 0x54
        /*001b*/ 	.byte	0x00
.L_1:


//--------------------- .nv.constant0.triton_poi_fused__native_batch_norm_legit_no_training_max_pool2d_with_indices_relu_35 --------------------------
	.section	.nv.constant0.triton_poi_fused__native_batch_norm_legit_no_training_max_pool2d_with_indices_relu_35,"a",@progbits
	.sectionflags	@""
	.align	4
.nv.constant0.triton_poi_fused__native_batch_norm_legit_no_training_max_pool2d_with_indices_relu_35:
	.zero		588
